//
// Generated by NVIDIA NVVM Compiler
//
// Compiler Build ID: CL-36424714
// Cuda compilation tools, release 13.0, V13.0.88
// Based on NVVM 20.0.0
//

.version 9.0
.target sm_100
.address_size 64

	// .globl	_Z15bitonicSortStepPfmm
// _ZZ13dotProdKernelILm1024EEvPKfS1_PfmE5cache has been demoted

.visible .entry _Z15bitonicSortStepPfmm(
	.param .u64 .ptr .align 1 _Z15bitonicSortStepPfmm_param_0,
	.param .u64 _Z15bitonicSortStepPfmm_param_1,
	.param .u64 _Z15bitonicSortStepPfmm_param_2
)
{
	.reg .pred 	%p<5>;
	.reg .b32 	%r<5>;
	.reg .b32 	%f<5>;
	.reg .b64 	%rd<16>;

	ld.param.u64 	%rd9, [_Z15bitonicSortStepPfmm_param_0];
	ld.param.u64 	%rd10, [_Z15bitonicSortStepPfmm_param_1];
	ld.param.u64 	%rd8, [_Z15bitonicSortStepPfmm_param_2];
	cvta.to.global.u64 	%rd1, %rd9;
	mov.u32 	%r1, %ntid.x;
	mov.u32 	%r2, %ctaid.x;
	mov.u32 	%r3, %tid.x;
	mad.lo.s32 	%r4, %r1, %r2, %r3;
	cvt.u64.u32 	%rd2, %r4;
	xor.b64  	%rd3, %rd10, %rd2;
	setp.le.u64 	%p1, %rd3, %rd2;
	@%p1 bra 	$L__BB0_6;
	and.b64  	%rd11, %rd8, %rd2;
	setp.ne.s64 	%p2, %rd11, 0;
	@%p2 bra 	$L__BB0_4;
	shl.b64 	%rd14, %rd2, 2;
	add.s64 	%rd4, %rd1, %rd14;
	ld.global.f32 	%f1, [%rd4];
	shl.b64 	%rd15, %rd3, 2;
	add.s64 	%rd5, %rd1, %rd15;
	ld.global.f32 	%f2, [%rd5];
	setp.leu.f32 	%p4, %f1, %f2;
	@%p4 bra 	$L__BB0_6;
	st.global.f32 	[%rd4], %f2;
	st.global.f32 	[%rd5], %f1;
	bra.uni 	$L__BB0_6;
$L__BB0_4:
	shl.b64 	%rd12, %rd2, 2;
	add.s64 	%rd6, %rd1, %rd12;
	ld.global.f32 	%f3, [%rd6];
	shl.b64 	%rd13, %rd3, 2;
	add.s64 	%rd7, %rd1, %rd13;
	ld.global.f32 	%f4, [%rd7];
	setp.geu.f32 	%p3, %f3, %f4;
	@%p3 bra 	$L__BB0_6;
	st.global.f32 	[%rd6], %f4;
	st.global.f32 	[%rd7], %f3;
$L__BB0_6:
	ret;

}
	// .globl	_Z13dotProdKernelILm1024EEvPKfS1_Pfm
.visible .entry _Z13dotProdKernelILm1024EEvPKfS1_Pfm(
	.param .u64 .ptr .align 1 _Z13dotProdKernelILm1024EEvPKfS1_Pfm_param_0,
	.param .u64 .ptr .align 1 _Z13dotProdKernelILm1024EEvPKfS1_Pfm_param_1,
	.param .u64 .ptr .align 1 _Z13dotProdKernelILm1024EEvPKfS1_Pfm_param_2,
	.param .u64 _Z13dotProdKernelILm1024EEvPKfS1_Pfm_param_3
)
{
	.reg .pred 	%p<7>;
	.reg .b32 	%r<14>;
	.reg .b32 	%f<14>;
	.reg .b64 	%rd<23>;
	// demoted variable
	.shared .align 4 .b8 _ZZ13dotProdKernelILm1024EEvPKfS1_PfmE5cache[4096];
	ld.param.u64 	%rd11, [_Z13dotProdKernelILm1024EEvPKfS1_Pfm_param_0];
	ld.param.u64 	%rd12, [_Z13dotProdKernelILm1024EEvPKfS1_Pfm_param_1];
	ld.param.u64 	%rd13, [_Z13dotProdKernelILm1024EEvPKfS1_Pfm_param_2];
	ld.param.u64 	%rd14, [_Z13dotProdKernelILm1024EEvPKfS1_Pfm_param_3];
	mov.u32 	%r1, %ctaid.x;
	mov.u32 	%r2, %ntid.x;
	mov.u32 	%r3, %tid.x;
	mad.lo.s32 	%r5, %r1, %r2, %r3;
	cvt.u64.u32 	%rd21, %r5;
	setp.le.u64 	%p1, %rd14, %rd21;
	mov.f32 	%f13, 0f00000000;
	@%p1 bra 	$L__BB1_3;
	mov.u32 	%r6, %nctaid.x;
	mul.lo.s32 	%r7, %r2, %r6;
	cvt.u64.u32 	%rd2, %r7;
	cvta.to.global.u64 	%rd3, %rd11;
	cvta.to.global.u64 	%rd4, %rd12;
	mov.f32 	%f13, 0f00000000;
$L__BB1_2:
	shl.b64 	%rd15, %rd21, 2;
	add.s64 	%rd16, %rd3, %rd15;
	ld.global.f32 	%f6, [%rd16];
	add.s64 	%rd17, %rd4, %rd15;
	ld.global.f32 	%f7, [%rd17];
	fma.rn.f32 	%f13, %f6, %f7, %f13;
	add.s64 	%rd21, %rd21, %rd2;
	setp.lt.u64 	%p2, %rd21, %rd14;
	@%p2 bra 	$L__BB1_2;
$L__BB1_3:
	shl.b32 	%r8, %r3, 2;
	mov.u32 	%r9, _ZZ13dotProdKernelILm1024EEvPKfS1_PfmE5cache;
	add.s32 	%r4, %r9, %r8;
	st.shared.f32 	[%r4], %f13;
	bar.sync 	0;
	setp.lt.u32 	%p3, %r2, 2;
	@%p3 bra 	$L__BB1_8;
	shr.u32 	%r10, %r2, 1;
	cvt.u64.u32 	%rd22, %r10;
	cvt.u64.u32 	%rd8, %r3;
$L__BB1_5:
	setp.le.u64 	%p4, %rd22, %rd8;
	@%p4 bra 	$L__BB1_7;
	cvt.u32.u64 	%r11, %rd22;
	shl.b32 	%r12, %r11, 2;
	add.s32 	%r13, %r4, %r12;
	ld.shared.f32 	%f8, [%r13];
	ld.shared.f32 	%f9, [%r4];
	add.f32 	%f10, %f8, %f9;
	st.shared.f32 	[%r4], %f10;
$L__BB1_7:
	bar.sync 	0;
	shr.u64 	%rd10, %rd22, 1;
	setp.gt.u64 	%p5, %rd22, 1;
	mov.u64 	%rd22, %rd10;
	@%p5 bra 	$L__BB1_5;
$L__BB1_8:
	setp.ne.s32 	%p6, %r3, 0;
	@%p6 bra 	$L__BB1_10;
	ld.shared.f32 	%f11, [_ZZ13dotProdKernelILm1024EEvPKfS1_PfmE5cache];
	cvta.to.global.u64 	%rd18, %rd13;
	mul.wide.u32 	%rd19, %r1, 4;
	add.s64 	%rd20, %rd18, %rd19;
	st.global.f32 	[%rd20], %f11;
$L__BB1_10:
	ret;

}


// ===== COMPILED SASS (sm_100) =====

	.target	sm_100

	.elftype	@"ET_EXEC"


//--------------------- .note.nv.tkinfo           --------------------------
	.section	.note.nv.tkinfo,"",@"SHT_NOTE"
	.sectionflags	@"SHF_NOTE_NV_TKINFO"
	.tkinfo
        /*0018*/ 	.word	0x00000002
        /*0030*/ 	.string	""
        /*0030*/ 	.string	"ptxas"
        /*0030*/ 	.string	"Cuda compilation tools, release 13.0, V13.0.88"
        /*0030*/ 	.string	"Build cuda_13.0.r13.0/compiler.36424714_0"
        /*0030*/ 	.string	"-arch sm_100 -m 64 "



//--------------------- .note.nv.cuinfo           --------------------------
	.section	.note.nv.cuinfo,"",@"SHT_NOTE"
	.sectionflags	@"SHF_NOTE_NV_CUINFO"
        /*0018*/ 	.short	0x0002
        /*001a*/ 	.short	0x0064
        /*001c*/ 	.short	0x0082
	.zero		2


//--------------------- .nv.info                  --------------------------
	.section	.nv.info,"",@"SHT_CUDA_INFO"
	.align	4


	//----- nvinfo : EIATTR_REGCOUNT
	.align		4
        /*0000*/ 	.byte	0x04, 0x2f
        /*0002*/ 	.short	(.L_1 - .L_0)
	.align		4
.L_0:
        /*0004*/ 	.word	index@(_Z15bitonicSortStepPfmm)
        /*0008*/ 	.word	0x0000000a


	//----- nvinfo : EIATTR_FRAME_SIZE
	.align		4
.L_1:
        /*000c*/ 	.byte	0x04, 0x11
        /*000e*/ 	.short	(.L_3 - .L_2)
	.align		4
.L_2:
        /*0010*/ 	.word	index@(_Z15bitonicSortStepPfmm)
        /*0014*/ 	.word	0x00000000


	//----- nvinfo : EIATTR_REGCOUNT
	.align		4
.L_3:
        /*0018*/ 	.byte	0x04, 0x2f
        /*001a*/ 	.short	(.L_5 - .L_4)
	.align		4
.L_4:
        /*001c*/ 	.word	index@(_Z13dotProdKernelILm1024EEvPKfS1_Pfm)
        /*0020*/ 	.word	0x0000000d


	//----- nvinfo : EIATTR_FRAME_SIZE
	.align		4
.L_5:
        /*0024*/ 	.byte	0x04, 0x11
        /*0026*/ 	.short	(.L_7 - .L_6)
	.align		4
.L_6:
        /*0028*/ 	.word	index@(_Z13dotProdKernelILm1024EEvPKfS1_Pfm)
        /*002c*/ 	.word	0x00000000


	//----- nvinfo : EIATTR_MIN_STACK_SIZE
	.align		4
.L_7:
        /*0030*/ 	.byte	0x04, 0x12
        /*0032*/ 	.short	(.L_9 - .L_8)
	.align		4
.L_8:
        /*0034*/ 	.word	index@(_Z13dotProdKernelILm1024EEvPKfS1_Pfm)
        /*0038*/ 	.word	0x00000000


	//----- nvinfo : EIATTR_MIN_STACK_SIZE
	.align		4
.L_9:
        /*003c*/ 	.byte	0x04, 0x12
        /*003e*/ 	.short	(.L_11 - .L_10)
	.align		4
.L_10:
        /*0040*/ 	.word	index@(_Z15bitonicSortStepPfmm)
        /*0044*/ 	.word	0x00000000
.L_11:


//--------------------- .nv.compat                --------------------------
	.section	.nv.compat,"",@"SHT_CUDA_COMPAT_INFO"
	.align	4
        /*0000*/ 	.byte	0x02, 0x09, 0x00, 0x00, 0x02, 0x02, 0x01, 0x00, 0x02, 0x05, 0x05, 0x00, 0x03, 0x07, 0x01, 0x01
        /*0010*/ 	.byte	0x02, 0x03, 0x00, 0x00, 0x02, 0x06, 0x01, 0x00, 0x04, 0x0b, 0x08, 0x00, 0x09, 0x00, 0x00, 0x00
        /*0020*/ 	.byte	0x00, 0x00, 0x00, 0x00


//--------------------- .nv.info._Z13dotProdKernelILm1024EEvPKfS1_Pfm --------------------------
	.section	.nv.info._Z13dotProdKernelILm1024EEvPKfS1_Pfm,"",@"SHT_CUDA_INFO"
	.sectionflags	@""
	.align	4


	//----- nvinfo : EIATTR_CUDA_API_VERSION
	.align		4
        /*0000*/ 	.byte	0x04, 0x37
        /*0002*/ 	.short	(.L_13 - .L_12)
.L_12:
        /*0004*/ 	.word	0x00000082


	//----- nvinfo : EIATTR_KPARAM_INFO
	.align		4
.L_13:
        /*0008*/ 	.byte	0x04, 0x17
        /*000a*/ 	.short	(.L_15 - .L_14)
.L_14:
        /*000c*/ 	.word	0x00000000
        /*0010*/ 	.short	0x0003
        /*0012*/ 	.short	0x0018
        /*0014*/ 	.byte	0x00, 0xf0, 0x21, 0x00


	//----- nvinfo : EIATTR_KPARAM_INFO
	.align		4
.L_15:
        /*0018*/ 	.byte	0x04, 0x17
        /*001a*/ 	.short	(.L_17 - .L_16)
.L_16:
        /*001c*/ 	.word	0x00000000
        /*0020*/ 	.short	0x0002
        /*0022*/ 	.short	0x0010
        /*0024*/ 	.byte	0x00, 0xf5, 0x21, 0x00


	//----- nvinfo : EIATTR_KPARAM_INFO
	.align		4
.L_17:
        /*0028*/ 	.byte	0x04, 0x17
        /*002a*/ 	.short	(.L_19 - .L_18)
.L_18:
        /*002c*/ 	.word	0x00000000
        /*0030*/ 	.short	0x0001
        /*0032*/ 	.short	0x0008
        /*0034*/ 	.byte	0x00, 0xf5, 0x21, 0x00


	//----- nvinfo : EIATTR_KPARAM_INFO
	.align		4
.L_19:
        /*0038*/ 	.byte	0x04, 0x17
        /*003a*/ 	.short	(.L_21 - .L_20)
.L_20:
        /*003c*/ 	.word	0x00000000
        /*0040*/ 	.short	0x0000
        /*0042*/ 	.short	0x0000
        /*0044*/ 	.byte	0x00, 0xf5, 0x21, 0x00


	//----- nvinfo : EIATTR_SPARSE_MMA_MASK
	.align		4
.L_21:
        /*0048*/ 	.byte	0x03, 0x50
        /*004a*/ 	.short	0x0000


	//----- nvinfo : EIATTR_MAXREG_COUNT
	.align		4
        /*004c*/ 	.byte	0x03, 0x1b
        /*004e*/ 	.short	0x00ff


	//----- nvinfo : EIATTR_NUM_BARRIERS
	.align		4
        /*0050*/ 	.byte	0x02, 0x4c
        /*0052*/ 	.byte	0x01
	.zero		1


	//----- nvinfo : EIATTR_MERCURY_ISA_VERSION
	.align		4
        /*0054*/ 	.byte	0x03, 0x5f
        /*0056*/ 	.short	0x0101


	//----- nvinfo : EIATTR_VRC_CTA_INIT_COUNT
	.align		4
        /*0058*/ 	.byte	0x02, 0x4a
	.zero		1
	.zero		1


	//----- nvinfo : EIATTR_EXIT_INSTR_OFFSETS
	.align		4
        /*005c*/ 	.byte	0x04, 0x1c
        /*005e*/ 	.short	(.L_23 - .L_22)


	//   ....[0]....
.L_22:
        /*0060*/ 	.word	0x000003b0


	//   ....[1]....
        /*0064*/ 	.word	0x00000430


	//----- nvinfo : EIATTR_CRS_STACK_SIZE
	.align		4
.L_23:
        /*0068*/ 	.byte	0x04, 0x1e
        /*006a*/ 	.short	(.L_25 - .L_24)
.L_24:
        /*006c*/ 	.word	0x00000000


	//----- nvinfo : EIATTR_CBANK_PARAM_SIZE
	.align		4
.L_25:
        /*0070*/ 	.byte	0x03, 0x19
        /*0072*/ 	.short	0x0020


	//----- nvinfo : EIATTR_PARAM_CBANK
	.align		4
        /*0074*/ 	.byte	0x04, 0x0a
        /*0076*/ 	.short	(.L_27 - .L_26)
	.align		4
.L_26:
        /*0078*/ 	.word	index@(.nv.constant0._Z13dotProdKernelILm1024EEvPKfS1_Pfm)
        /*007c*/ 	.short	0x0380
        /*007e*/ 	.short	0x0020


	//----- nvinfo : EIATTR_SW_WAR
	.align		4
.L_27:
        /*0080*/ 	.byte	0x04, 0x36
        /*0082*/ 	.short	(.L_29 - .L_28)
.L_28:
        /*0084*/ 	.word	0x00000008
.L_29:


//--------------------- .nv.info._Z15bitonicSortStepPfmm --------------------------
	.section	.nv.info._Z15bitonicSortStepPfmm,"",@"SHT_CUDA_INFO"
	.sectionflags	@""
	.align	4


	//----- nvinfo : EIATTR_CUDA_API_VERSION
	.align		4
        /*0000*/ 	.byte	0x04, 0x37
        /*0002*/ 	.short	(.L_31 - .L_30)
.L_30:
        /*0004*/ 	.word	0x00000082


	//----- nvinfo : EIATTR_KPARAM_INFO
	.align		4
.L_31:
        /*0008*/ 	.byte	0x04, 0x17
        /*000a*/ 	.short	(.L_33 - .L_32)
.L_32:
        /*000c*/ 	.word	0x00000000
        /*0010*/ 	.short	0x0002
        /*0012*/ 	.short	0x0010
        /*0014*/ 	.byte	0x00, 0xf0, 0x21, 0x00


	//----- nvinfo : EIATTR_KPARAM_INFO
	.align		4
.L_33:
        /*0018*/ 	.byte	0x04, 0x17
        /*001a*/ 	.short	(.L_35 - .L_34)
.L_34:
        /*001c*/ 	.word	0x00000000
        /*0020*/ 	.short	0x0001
        /*0022*/ 	.short	0x0008
        /*0024*/ 	.byte	0x00, 0xf0, 0x21, 0x00


	//----- nvinfo : EIATTR_KPARAM_INFO
	.align		4
.L_35:
        /*0028*/ 	.byte	0x04, 0x17
        /*002a*/ 	.short	(.L_37 - .L_36)
.L_36:
        /*002c*/ 	.word	0x00000000
        /*0030*/ 	.short	0x0000
        /*0032*/ 	.short	0x0000
        /*0034*/ 	.byte	0x00, 0xf5, 0x21, 0x00


	//----- nvinfo : EIATTR_SPARSE_MMA_MASK
	.align		4
.L_37:
        /*0038*/ 	.byte	0x03, 0x50
        /*003a*/ 	.short	0x0000


	//----- nvinfo : EIATTR_MAXREG_COUNT
	.align		4
        /*003c*/ 	.byte	0x03, 0x1b
        /*003e*/ 	.short	0x00ff


	//----- nvinfo : EIATTR_MERCURY_ISA_VERSION
	.align		4
        /*0040*/ 	.byte	0x03, 0x5f
        /*0042*/ 	.short	0x0101


	//----- nvinfo : EIATTR_VRC_CTA_INIT_COUNT
	.align		4
        /*0044*/ 	.byte	0x02, 0x4a
	.zero		1
	.zero		1


	//----- nvinfo : EIATTR_EXIT_INSTR_OFFSETS
	.align		4
        /*0048*/ 	.byte	0x04, 0x1c
        /*004a*/ 	.short	(.L_39 - .L_38)


	//   ....[0]....
.L_38:
        /*004c*/ 	.word	0x00000090


	//   ....[1]....
        /*0050*/ 	.word	0x00000170


	//   ....[2]....
        /*0054*/ 	.word	0x000001a0


	//   ....[3]....
        /*0058*/ 	.word	0x00000230


	//   ....[4]....
        /*005c*/ 	.word	0x00000260


	//----- nvinfo : EIATTR_CRS_STACK_SIZE
	.align		4
.L_39:
        /*0060*/ 	.byte	0x04, 0x1e
        /*0062*/ 	.short	(.L_41 - .L_40)
.L_40:
        /*0064*/ 	.word	0x00000000


	//----- nvinfo : EIATTR_CBANK_PARAM_SIZE
	.align		4
.L_41:
        /*0068*/ 	.byte	0x03, 0x19
        /*006a*/ 	.short	0x0018


	//----- nvinfo : EIATTR_PARAM_CBANK
	.align		4
        /*006c*/ 	.byte	0x04, 0x0a
        /*006e*/ 	.short	(.L_43 - .L_42)
	.align		4
.L_42:
        /*0070*/ 	.word	index@(.nv.constant0._Z15bitonicSortStepPfmm)
        /*0074*/ 	.short	0x0380
        /*0076*/ 	.short	0x0018


	//----- nvinfo : EIATTR_SW_WAR
	.align		4
.L_43:
        /*0078*/ 	.byte	0x04, 0x36
        /*007a*/ 	.short	(.L_45 - .L_44)
.L_44:
        /*007c*/ 	.word	0x00000008
.L_45:


//--------------------- .nv.callgraph             --------------------------
	.section	.nv.callgraph,"",@"SHT_CUDA_CALLGRAPH"
	.align	4
	.sectionentsize	8
	.align		4
        /*0000*/ 	.word	0x00000000
	.align		4
        /*0004*/ 	.word	0xffffffff
	.align		4
        /*0008*/ 	.word	0x00000000
	.align		4
        /*000c*/ 	.word	0xfffffffe
	.align		4
        /*0010*/ 	.word	0x00000000
	.align		4
        /*0014*/ 	.word	0xfffffffd
	.align		4
        /*0018*/ 	.word	0x00000000
	.align		4
        /*001c*/ 	.word	0xfffffffc


//--------------------- .text._Z13dotProdKernelILm1024EEvPKfS1_Pfm --------------------------
	.section	.text._Z13dotProdKernelILm1024EEvPKfS1_Pfm,"ax",@progbits
	.align	128
        .global         _Z13dotProdKernelILm1024EEvPKfS1_Pfm
        .type           _Z13dotProdKernelILm1024EEvPKfS1_Pfm,@function
        .size           _Z13dotProdKernelILm1024EEvPKfS1_Pfm,(.L_x_8 - _Z13dotProdKernelILm1024EEvPKfS1_Pfm)
        .other          _Z13dotProdKernelILm1024EEvPKfS1_Pfm,@"STO_CUDA_ENTRY STV_DEFAULT"
_Z13dotProdKernelILm1024EEvPKfS1_Pfm:
.text._Z13dotProdKernelILm1024EEvPKfS1_Pfm:
[----:B------:R-:W-:Y:S01]  /*0000*/  LDC R1, c[0x0][0x37c] ;  /* 0x0000df00ff017b82 */ /* 0x000fe20000000800 */
[----:B------:R-:W0:Y:S01]  /*0010*/  S2R R7, SR_CTAID.X ;  /* 0x0000000000077919 */ /* 0x000e220000002500 */
[----:B------:R-:W0:Y:S01]  /*0020*/  LDCU UR8, c[0x0][0x360] ;  /* 0x00006c00ff0877ac */ /* 0x000e220008000800 */
[----:B------:R-:W-:Y:S01]  /*0030*/  BSSY.RECONVERGENT B0, `(.L_x_0) ;  /* 0x000001d000007945 */ /* 0x000fe20003800200 */
[----:B------:R-:W-:Y:S01]  /*0040*/  IMAD.MOV.U32 R6, RZ, RZ, RZ ;  /* 0x000000ffff067224 */ /* 0x000fe200078e00ff */
[----:B------:R-:W0:Y:S01]  /*0050*/  S2R R8, SR_TID.X ;  /* 0x0000000000087919 */ /* 0x000e220000002100 */
[----:B------:R-:W1:Y:S01]  /*0060*/  LDCU.64 UR4, c[0x0][0x398] ;  /* 0x00007300ff0477ac */ /* 0x000e620008000a00 */
[----:B------:R-:W2:Y:S01]  /*0070*/  LDCU.64 UR6, c[0x0][0x358] ;  /* 0x00006b00ff0677ac */ /* 0x000ea20008000a00 */
[----:B------:R-:W3:Y:S01]  /*0080*/  LDCU.128 UR12, c[0x0][0x380] ;  /* 0x00007000ff0c77ac */ /* 0x000ee20008000c00 */
[----:B0-----:R-:W-:-:S05]  /*0090*/  IMAD R0, R7, UR8, R8 ;  /* 0x0000000807007c24 */ /* 0x001fca000f8e0208 */
[----:B-1----:R-:W-:-:S04]  /*00a0*/  ISETP.GE.U32.AND P0, PT, R0, UR4, PT ;  /* 0x0000000400007c0c */ /* 0x002fc8000bf06070 */
[----:B------:R-:W-:-:S13]  /*00b0*/  ISETP.GE.U32.AND.EX P0, PT, RZ, UR5, PT, P0 ;  /* 0x00000005ff007c0c */ /* 0x000fda000bf06100 */
[----:B--23--:R-:W-:Y:S05]  /*00c0*/  @P0 BRA `(.L_x_1) ;  /* 0x00000000004c0947 */ /* 0x00cfea0003800000 */
[----:B------:R-:W0:Y:S01]  /*00d0*/  LDC R2, c[0x0][0x370] ;  /* 0x0000dc00ff027b82 */ /* 0x000e220000000800 */
[----:B------:R-:W-:Y:S02]  /*00e0*/  IMAD.MOV.U32 R9, RZ, RZ, R0 ;  /* 0x000000ffff097224 */ /* 0x000fe400078e0000 */
[----:B------:R-:W-:Y:S02]  /*00f0*/  IMAD.MOV.U32 R10, RZ, RZ, RZ ;  /* 0x000000ffff0a7224 */ /* 0x000fe400078e00ff */
[----:B------:R-:W-:Y:S02]  /*0100*/  IMAD.MOV.U32 R6, RZ, RZ, RZ ;  /* 0x000000ffff067224 */ /* 0x000fe400078e00ff */
[----:B0-----:R-:W-:-:S07]  /*0110*/  IMAD R0, R2, UR8, RZ ;  /* 0x0000000802007c24 */ /* 0x001fce000f8e02ff */
.L_x_2:
[C---:B------:R-:W-:Y:S01]  /*0120*/  IMAD.SHL.U32 R4, R9.reuse, 0x4, RZ ;  /* 0x0000000409047824 */ /* 0x040fe200078e00ff */
[----:B------:R-:W-:-:S04]  /*0130*/  SHF.L.U64.HI R5, R9, 0x2, R10 ;  /* 0x0000000209057819 */ /* 0x000fc8000001020a */
[C---:B------:R-:W-:Y:S02]  /*0140*/  IADD3 R2, P0, PT, R4.reuse, UR12, RZ ;  /* 0x0000000c04027c10 */ /* 0x040fe4000ff1e0ff */
[----:B------:R-:W-:Y:S02]  /*0150*/  IADD3 R4, P1, PT, R4, UR14, RZ ;  /* 0x0000000e04047c10 */ /* 0x000fe4000ff3e0ff */
[C---:B------:R-:W-:Y:S02]  /*0160*/  IADD3.X R3, PT, PT, R5.reuse, UR13, RZ, P0, !PT ;  /* 0x0000000d05037c10 */ /* 0x040fe400087fe4ff */
[----:B------:R-:W-:-:S04]  /*0170*/  IADD3.X R5, PT, PT, R5, UR15, RZ, P1, !PT ;  /* 0x0000000f05057c10 */ /* 0x000fc80008ffe4ff */
[----:B------:R-:W2:Y:S04]  /*0180*/  LDG.E R3, desc[UR6][R2.64] ;  /* 0x0000000602037981 */ /* 0x000ea8000c1e1900 */
[----:B------:R-:W2:Y:S01]  /*0190*/  LDG.E R4, desc[UR6][R4.64] ;  /* 0x0000000604047981 */ /* 0x000ea2000c1e1900 */
[----:B------:R-:W-:-:S05]  /*01a0*/  IADD3 R9, P0, PT, R0, R9, RZ ;  /* 0x0000000900097210 */ /* 0x000fca0007f1e0ff */
[----:B------:R-:W-:Y:S01]  /*01b0*/  IMAD.X R10, RZ, RZ, R10, P0 ;  /* 0x000000ffff0a7224 */ /* 0x000fe200000e060a */
[----:B------:R-:W-:-:S04]  /*01c0*/  ISETP.GE.U32.AND P0, PT, R9, UR4, PT ;  /* 0x0000000409007c0c */ /* 0x000fc8000bf06070 */
[----:B------:R-:W-:Y:S01]  /*01d0*/  ISETP.GE.U32.AND.EX P0, PT, R10, UR5, PT, P0 ;  /* 0x000000050a007c0c */ /* 0x000fe2000bf06100 */
[----:B--2---:R-:W-:-:S12]  /*01e0*/  FFMA R6, R3, R4, R6 ;  /* 0x0000000403067223 */ /* 0x004fd80000000006 */
[----:B------:R-:W-:Y:S05]  /*01f0*/  @!P0 BRA `(.L_x_2) ;  /* 0xfffffffc00c88947 */ /* 0x000fea000383ffff */
.L_x_1:
[----:B------:R-:W-:Y:S05]  /*0200*/  BSYNC.RECONVERGENT B0 ;  /* 0x0000000000007941 */ /* 0x000fea0003800200 */
.L_x_0:
[----:B------:R-:W0:Y:S01]  /*0210*/  S2UR UR5, SR_CgaCtaId ;  /* 0x00000000000579c3 */ /* 0x000e220000008800 */
[----:B------:R-:W-:Y:S01]  /*0220*/  UMOV UR4, 0x400 ;  /* 0x0000040000047882 */ /* 0x000fe20000000000 */
[----:B------:R-:W-:Y:S01]  /*0230*/  UISETP.GE.U32.AND UP0, UPT, UR8, 0x2, UPT ;  /* 0x000000020800788c */ /* 0x000fe2000bf06070 */
[----:B------:R-:W-:Y:S01]  /*0240*/  ISETP.NE.AND P1, PT, R8, RZ, PT ;  /* 0x000000ff0800720c */ /* 0x000fe20003f25270 */
[----:B0-----:R-:W-:-:S06]  /*0250*/  ULEA UR4, UR5, UR4, 0x18 ;  /* 0x0000000405047291 */ /* 0x001fcc000f8ec0ff */
[----:B------:R-:W-:-:S05]  /*0260*/  LEA R3, R8, UR4, 0x2 ;  /* 0x0000000408037c11 */ /* 0x000fca000f8e10ff */
[----:B------:R0:W-:Y:S01]  /*0270*/  STS [R3], R6 ;  /* 0x0000000603007388 */ /* 0x0001e20000000800 */
[----:B------:R-:W-:Y:S06]  /*0280*/  BAR.SYNC.DEFER_BLOCKING 0x0 ;  /* 0x0000000000007b1d */ /* 0x000fec0000010000 */
[----:B------:R-:W-:Y:S05]  /*0290*/  BRA.U !UP0, `(.L_x_3) ;  /* 0x0000000108447547 */ /* 0x000fea000b800000 */
[----:B------:R-:W-:Y:S01]  /*02a0*/  USHF.R.U32.HI UR4, URZ, 0x1, UR8 ;  /* 0x00000001ff047899 */ /* 0x000fe20008011608 */
[----:B------:R-:W-:-:S05]  /*02b0*/  IMAD.MOV.U32 R9, RZ, RZ, RZ ;  /* 0x000000ffff097224 */ /* 0x000fca00078e00ff */
[----:B------:R-:W-:-:S07]  /*02c0*/  IMAD.U32 R4, RZ, RZ, UR4 ;  /* 0x00000004ff047e24 */ /* 0x000fce000f8e00ff */
.L_x_4:
[----:B------:R-:W-:-:S04]  /*02d0*/  ISETP.GT.U32.AND P0, PT, R4, R8, PT ;  /* 0x000000080400720c */ /* 0x000fc80003f04070 */
[----:B------:R-:W-:-:S13]  /*02e0*/  ISETP.GT.U32.AND.EX P0, PT, R9, RZ, PT, P0 ;  /* 0x000000ff0900720c */ /* 0x000fda0003f04100 */
[----:B------:R-:W-:Y:S01]  /*02f0*/  @P0 IMAD R0, R4, 0x4, R3 ;  /* 0x0000000404000824 */ /* 0x000fe200078e0203 */
[----:B------:R-:W-:Y:S05]  /*0300*/  @P0 LDS R5, [R3] ;  /* 0x0000000003050984 */ /* 0x000fea0000000800 */
[----:B------:R-:W1:Y:S02]  /*0310*/  @P0 LDS R0, [R0] ;  /* 0x0000000000000984 */ /* 0x000e640000000800 */
[----:B-1----:R-:W-:Y:S01]  /*0320*/  @P0 FADD R2, R0, R5 ;  /* 0x0000000500020221 */ /* 0x002fe20000000000 */
[----:B------:R-:W-:-:S04]  /*0330*/  SHF.R.U32.HI R5, RZ, 0x1, R9 ;  /* 0x00000001ff057819 */ /* 0x000fc80000011609 */
[----:B------:R1:W-:Y:S01]  /*0340*/  @P0 STS [R3], R2 ;  /* 0x0000000203000388 */ /* 0x0003e20000000800 */
[----:B------:R-:W-:Y:S01]  /*0350*/  BAR.SYNC.DEFER_BLOCKING 0x0 ;  /* 0x0000000000007b1d */ /* 0x000fe20000010000 */
[C---:B------:R-:W-:Y:S02]  /*0360*/  ISETP.GT.U32.AND P0, PT, R4.reuse, 0x1, PT ;  /* 0x000000010400780c */ /* 0x040fe40003f04070 */
[----:B------:R-:W-:Y:S02]  /*0370*/  SHF.R.U64 R4, R4, 0x1, R9 ;  /* 0x0000000104047819 */ /* 0x000fe40000001209 */
[----:B------:R-:W-:Y:S01]  /*0380*/  ISETP.GT.U32.AND.EX P0, PT, R9, RZ, PT, P0 ;  /* 0x000000ff0900720c */ /* 0x000fe20003f04100 */
[----:B------:R-:W-:-:S12]  /*0390*/  IMAD.MOV.U32 R9, RZ, RZ, R5 ;  /* 0x000000ffff097224 */ /* 0x000fd800078e0005 */
[----:B-1----:R-:W-:Y:S05]  /*03a0*/  @P0 BRA `(.L_x_4) ;  /* 0xfffffffc00c80947 */ /* 0x002fea000383ffff */
.L_x_3:
[----:B------:R-:W-:Y:S05]  /*03b0*/  @P1 EXIT ;  /* 0x000000000000194d */ /* 0x000fea0003800000 */
[----:B------:R-:W1:Y:S01]  /*03c0*/  S2UR UR5, SR_CgaCtaId ;  /* 0x00000000000579c3 */ /* 0x000e620000008800 */
[----:B------:R-:W-:-:S07]  /*03d0*/  UMOV UR4, 0x400 ;  /* 0x0000040000047882 */ /* 0x000fce0000000000 */
[----:B0-----:R-:W0:Y:S01]  /*03e0*/  LDC.64 R2, c[0x0][0x390] ;  /* 0x0000e400ff027b82 */ /* 0x001e220000000a00 */
[----:B-1----:R-:W-:Y:S01]  /*03f0*/  ULEA UR4, UR5, UR4, 0x18 ;  /* 0x0000000405047291 */ /* 0x002fe2000f8ec0ff */
[----:B0-----:R-:W-:-:S08]  /*0400*/  IMAD.WIDE.U32 R2, R7, 0x4, R2 ;  /* 0x0000000407027825 */ /* 0x001fd000078e0002 */
[----:B------:R-:W0:Y:S04]  /*0410*/  LDS R5, [UR4] ;  /* 0x00000004ff057984 */ /* 0x000e280008000800 */
[----:B0-----:R-:W-:Y:S01]  /*0420*/  STG.E desc[UR6][R2.64], R5 ;  /* 0x0000000502007986 */ /* 0x001fe2000c101906 */
[----:B------:R-:W-:Y:S05]  /*0430*/  EXIT ;  /* 0x000000000000794d */ /* 0x000fea0003800000 */
.L_x_5:
[----:B------:R-:W-:-:S00]  /*0440*/  BRA `(.L_x_5) ;  /* 0xfffffffc00fc7947 */ /* 0x000fc0000383ffff */
[----:B------:R-:W-:-:S00]  /*0450*/  NOP ;  /* 0x0000000000007918 */ /* 0x000fc00000000000 */
        /* <DEDUP_REMOVED lines=10> */
.L_x_8:


//--------------------- .text._Z15bitonicSortStepPfmm --------------------------
	.section	.text._Z15bitonicSortStepPfmm,"ax",@progbits
	.align	128
        .global         _Z15bitonicSortStepPfmm
        .type           _Z15bitonicSortStepPfmm,@function
        .size           _Z15bitonicSortStepPfmm,(.L_x_9 - _Z15bitonicSortStepPfmm)
        .other          _Z15bitonicSortStepPfmm,@"STO_CUDA_ENTRY STV_DEFAULT"
_Z15bitonicSortStepPfmm:
.text._Z15bitonicSortStepPfmm:
[----:B------:R-:W-:Y:S01]  /*0000*/  LDC R1, c[0x0][0x37c] ;  /* 0x0000df00ff017b82 */ /* 0x000fe20000000800 */
[----:B------:R-:W0:Y:S07]  /*0010*/  S2R R3, SR_CTAID.X ;  /* 0x0000000000037919 */ /* 0x000e2e0000002500 */
[----:B------:R-:W1:Y:S01]  /*0020*/  LDC.64 R4, c[0x0][0x388] ;  /* 0x0000e200ff047b82 */ /* 0x000e620000000a00 */
[----:B------:R-:W0:Y:S01]  /*0030*/  LDCU UR4, c[0x0][0x360] ;  /* 0x00006c00ff0477ac */ /* 0x000e220008000800 */
[----:B------:R-:W0:Y:S02]  /*0040*/  S2R R0, SR_TID.X ;  /* 0x0000000000007919 */ /* 0x000e240000002100 */
[----:B0-----:R-:W-:-:S05]  /*0050*/  IMAD R3, R3, UR4, R0 ;  /* 0x0000000403037c24 */ /* 0x001fca000f8e0200 */
[----:B-1----:R-:W-:-:S04]  /*0060*/  LOP3.LUT R0, R3, R4, RZ, 0x3c, !PT ;  /* 0x0000000403007212 */ /* 0x002fc800078e3cff */
[----:B------:R-:W-:-:S04]  /*0070*/  ISETP.GT.U32.AND P0, PT, R0, R3, PT ;  /* 0x000000030000720c */ /* 0x000fc80003f04070 */
[----:B------:R-:W-:-:S13]  /*0080*/  ISETP.GT.U32.AND.EX P0, PT, R5, RZ, PT, P0 ;  /* 0x000000ff0500720c */ /* 0x000fda0003f04100 */
[----:B------:R-:W-:Y:S05]  /*0090*/  @!P0 EXIT ;  /* 0x000000000000894d */ /* 0x000fea0003800000 */
[----:B------:R-:W0:Y:S02]  /*00a0*/  LDCU.64 UR4, c[0x0][0x390] ;  /* 0x00007200ff0477ac */ /* 0x000e240008000a00 */
[----:B0-----:R-:W-:-:S04]  /*00b0*/  LOP3.LUT P0, RZ, R3, UR4, RZ, 0xc0, !PT ;  /* 0x0000000403ff7c12 */ /* 0x001fc8000f80c0ff */
[----:B------:R-:W-:Y:S01]  /*00c0*/  LOP3.LUT P0, RZ, RZ, UR5, RZ, 0xc0, P0 ;  /* 0x00000005ffff7c12 */ /* 0x000fe2000800c0ff */
[----:B------:R-:W0:-:S12]  /*00d0*/  LDCU.64 UR4, c[0x0][0x358] ;  /* 0x00006b00ff0477ac */ /* 0x000e180008000a00 */
[----:B------:R-:W-:Y:S05]  /*00e0*/  @P0 BRA `(.L_x_6) ;  /* 0x0000000000300947 */ /* 0x000fea0003800000 */
[----:B------:R-:W1:Y:S02]  /*00f0*/  LDCU.64 UR6, c[0x0][0x380] ;  /* 0x00007000ff0677ac */ /* 0x000e640008000a00 */
[C---:B-1----:R-:W-:Y:S02]  /*0100*/  LEA R2, P0, R3.reuse, UR6, 0x2 ;  /* 0x0000000603027c11 */ /* 0x042fe4000f8010ff */
[C---:B------:R-:W-:Y:S02]  /*0110*/  LEA R4, P1, R0.reuse, UR6, 0x2 ;  /* 0x0000000600047c11 */ /* 0x040fe4000f8210ff */
[----:B------:R-:W-:Y:S02]  /*0120*/  LEA.HI.X R3, R3, UR7, RZ, 0x2, P0 ;  /* 0x0000000703037c11 */ /* 0x000fe400080f14ff */
[----:B------:R-:W-:-:S03]  /*0130*/  LEA.HI.X R5, R0, UR7, R5, 0x2, P1 ;  /* 0x0000000700057c11 */ /* 0x000fc600088f1405 */
[----:B0-----:R-:W2:Y:S04]  /*0140*/  LDG.E R7, desc[UR4][R2.64] ;  /* 0x0000000402077981 */ /* 0x001ea8000c1e1900 */
[----:B------:R-:W2:Y:S02]  /*0150*/  LDG.E R0, desc[UR4][R4.64] ;  /* 0x0000000404007981 */ /* 0x000ea4000c1e1900 */
[----:B--2---:R-:W-:-:S13]  /*0160*/  FSETP.GT.AND P0, PT, R7, R0, PT ;  /* 0x000000000700720b */ /* 0x004fda0003f04000 */
[----:B------:R-:W-:Y:S05]  /*0170*/  @!P0 EXIT ;  /* 0x000000000000894d */ /* 0x000fea0003800000 */
[----:B------:R-:W-:Y:S04]  /*0180*/  STG.E desc[UR4][R2.64], R0 ;  /* 0x0000000002007986 */ /* 0x000fe8000c101904 */
[----:B------:R-:W-:Y:S01]  /*0190*/  STG.E desc[UR4][R4.64], R7 ;  /* 0x0000000704007986 */ /* 0x000fe2000c101904 */
[----:B------:R-:W-:Y:S05]  /*01a0*/  EXIT ;  /* 0x000000000000794d */ /* 0x000fea0003800000 */
.L_x_6:
[----:B------:R-:W1:Y:S02]  /*01b0*/  LDCU.64 UR6, c[0x0][0x380] ;  /* 0x00007000ff0677ac */ /* 0x000e640008000a00 */
[C---:B-1----:R-:W-:Y:S02]  /*01c0*/  LEA R2, P0, R3.reuse, UR6, 0x2 ;  /* 0x0000000603027c11 */ /* 0x042fe4000f8010ff */
[C---:B------:R-:W-:Y:S02]  /*01d0*/  LEA R4, P1, R0.reuse, UR6, 0x2 ;  /* 0x0000000600047c11 */ /* 0x040fe4000f8210ff */
[----:B------:R-:W-:Y:S02]  /*01e0*/  LEA.HI.X R3, R3, UR7, RZ, 0x2, P0 ;  /* 0x0000000703037c11 */ /* 0x000fe400080f14ff */
[----:B------:R-:W-:-:S03]  /*01f0*/  LEA.HI.X R5, R0, UR7, R5, 0x2, P1 ;  /* 0x0000000700057c11 */ /* 0x000fc600088f1405 */
[----:B0-----:R-:W2:Y:S04]  /*0200*/  LDG.E R7, desc[UR4][R2.64] ;  /* 0x0000000402077981 */ /* 0x001ea8000c1e1900 */
[----:B------:R-:W2:Y:S02]  /*0210*/  LDG.E R0, desc[UR4][R4.64] ;  /* 0x0000000404007981 */ /* 0x000ea4000c1e1900 */
[----:B--2---:R-:W-:-:S13]  /*0220*/  FSETP.GEU.AND P0, PT, R7, R0, PT ;  /* 0x000000000700720b */ /* 0x004fda0003f0e000 */
[----:B------:R-:W-:Y:S05]  /*0230*/  @P0 EXIT ;  /* 0x000000000000094d */ /* 0x000fea0003800000 */
[----:B------:R-:W-:Y:S04]  /*0240*/  STG.E desc[UR4][R2.64], R0 ;  /* 0x0000000002007986 */ /* 0x000fe8000c101904 */
[----:B------:R-:W-:Y:S01]  /*0250*/  STG.E desc[UR4][R4.64], R7 ;  /* 0x0000000704007986 */ /* 0x000fe2000c101904 */
[----:B------:R-:W-:Y:S05]  /*0260*/  EXIT ;  /* 0x000000000000794d */ /* 0x000fea0003800000 */
.L_x_7:
        /* <DEDUP_REMOVED lines=9> */
.L_x_9:


//--------------------- .nv.shared._Z13dotProdKernelILm1024EEvPKfS1_Pfm --------------------------
	.section	.nv.shared._Z13dotProdKernelILm1024EEvPKfS1_Pfm,"aw",@nobits
	.sectionflags	@""
	.align	4
.nv.shared._Z13dotProdKernelILm1024EEvPKfS1_Pfm:
	.zero		5120


//--------------------- .nv.shared.reserved.0     --------------------------
	.section	.nv.shared.reserved.0,"aw",@nobits
	.weak		__nv_reservedSMEM_offset_0_alias
	.size		__nv_reservedSMEM_offset_0_alias, 0, 64
	.other		__nv_reservedSMEM_offset_0_alias,@"STO_CUDA_RESERVED_SHARED STV_DEFAULT"
__nv_reservedSMEM_offset_0_alias:
	.zero		0
	.zero		64


//--------------------- .nv.constant0._Z13dotProdKernelILm1024EEvPKfS1_Pfm --------------------------
	.section	.nv.constant0._Z13dotProdKernelILm1024EEvPKfS1_Pfm,"a",@progbits
	.sectionflags	@""
	.align	4
.nv.constant0._Z13dotProdKernelILm1024EEvPKfS1_Pfm:
	.zero		928


//--------------------- .nv.constant0._Z15bitonicSortStepPfmm --------------------------
	.section	.nv.constant0._Z15bitonicSortStepPfmm,"a",@progbits
	.sectionflags	@""
	.align	4
.nv.constant0._Z15bitonicSortStepPfmm:
	.zero		920


//--------------------- SYMBOLS --------------------------

	.type		.nv.reservedSmem.offset0,@object
	.size		.nv.reservedSmem.offset0,0x4
	.type		.nv.reservedSmem.cap,@object
	.size		.nv.reservedSmem.cap,0x4
